	.headerflags	@"EF_CUDA_TEXMODE_UNIFIED EF_CUDA_64BIT_ADDRESS EF_CUDA_ACCELERATORS EF_CUDA_SM90 EF_CUDA_VIRTUAL_SM(EF_CUDA_SM90)"
	.elftype	@"ET_EXEC"


//--------------------- .nv.info                  --------------------------
	.section	.nv.info,"",@"SHT_CUDA_INFO"
	.align	4


	//----- nvinfo : EIATTR_REGCOUNT
	.align		4
        /*0000*/ 	.byte	0x04, 0x2f
        /*0002*/ 	.short	(.L_2 - .L_1)
	.align		4
.L_1:
        /*0004*/ 	.word	index@(triton_poi_fused_add_div_mul_tanh_3)
        /*0008*/ 	.word	0x00000010


	//----- nvinfo : EIATTR_MIN_STACK_SIZE
	.align		4
.L_2:
        /*000c*/ 	.byte	0x04, 0x12
        /*000e*/ 	.short	(.L_4 - .L_3)
	.align		4
.L_3:
        /*0010*/ 	.word	index@(triton_poi_fused_add_div_mul_tanh_3)
        /*0014*/ 	.word	0x00000000


	//----- nvinfo : EIATTR_FRAME_SIZE
	.align		4
.L_4:
        /*0018*/ 	.byte	0x04, 0x11
        /*001a*/ 	.short	(.L_6 - .L_5)
	.align		4
.L_5:
        /*001c*/ 	.word	index@(triton_poi_fused_add_div_mul_tanh_3)
        /*0020*/ 	.word	0x00000000


	//----- nvinfo : EIATTR_MIN_STACK_SIZE
	.align		4
.L_6:
        /*0024*/ 	.byte	0x04, 0x12
        /*0026*/ 	.short	(.L_8 - .L_7)
	.align		4
.L_7:
        /*0028*/ 	.word	index@(triton_poi_fused_add_div_mul_tanh_3)
        /*002c*/ 	.word	0x00000000
.L_8:


//--------------------- .nv.info.triton_poi_fused_add_div_mul_tanh_3 --------------------------
	.section	.nv.info.triton_poi_fused_add_div_mul_tanh_3,"",@"SHT_CUDA_INFO"
	.sectionflags	@""
	.align	4


	//----- nvinfo : EIATTR_CUDA_API_VERSION
	.align		4
        /*0000*/ 	.byte	0x04, 0x37
        /*0002*/ 	.short	(.L_10 - .L_9)
.L_9:
        /*0004*/ 	.word	0x0000007c


	//----- nvinfo : EIATTR_KPARAM_INFO
	.align		4
.L_10:
        /*0008*/ 	.byte	0x04, 0x17
        /*000a*/ 	.short	(.L_12 - .L_11)
.L_11:
        /*000c*/ 	.word	0x00000000
        /*0010*/ 	.short	0x0004
        /*0012*/ 	.short	0x0020
        /*0014*/ 	.byte	0x00, 0xf0, 0x11, 0x00


	//----- nvinfo : EIATTR_KPARAM_INFO
	.align		4
.L_12:
        /*0018*/ 	.byte	0x04, 0x17
        /*001a*/ 	.short	(.L_14 - .L_13)
.L_13:
        /*001c*/ 	.word	0x00000000
        /*0020*/ 	.short	0x0003
        /*0022*/ 	.short	0x0018
        /*0024*/ 	.byte	0x00, 0xf4, 0x21, 0x00


	//----- nvinfo : EIATTR_KPARAM_INFO
	.align		4
.L_14:
        /*0028*/ 	.byte	0x04, 0x17
        /*002a*/ 	.short	(.L_16 - .L_15)
.L_15:
        /*002c*/ 	.word	0x00000000
        /*0030*/ 	.short	0x0002
        /*0032*/ 	.short	0x0010
        /*0034*/ 	.byte	0x00, 0xf4, 0x21, 0x00


	//----- nvinfo : EIATTR_KPARAM_INFO
	.align		4
.L_16:
        /*0038*/ 	.byte	0x04, 0x17
        /*003a*/ 	.short	(.L_18 - .L_17)
.L_17:
        /*003c*/ 	.word	0x00000000
        /*0040*/ 	.short	0x0001
        /*0042*/ 	.short	0x0008
        /*0044*/ 	.byte	0x00, 0xf4, 0x21, 0x00


	//----- nvinfo : EIATTR_KPARAM_INFO
	.align		4
.L_18:
        /*0048*/ 	.byte	0x04, 0x17
        /*004a*/ 	.short	(.L_20 - .L_19)
.L_19:
        /*004c*/ 	.word	0x00000000
        /*0050*/ 	.short	0x0000
        /*0052*/ 	.short	0x0000
        /*0054*/ 	.byte	0x00, 0xf4, 0x21, 0x00


	//----- nvinfo : EIATTR_SPARSE_MMA_MASK
	.align		4
.L_20:
        /*0058*/ 	.byte	0x03, 0x50
        /*005a*/ 	.short	0x0000


	//----- nvinfo : EIATTR_MAXREG_COUNT
	.align		4
        /*005c*/ 	.byte	0x03, 0x1b
        /*005e*/ 	.short	0x00ff


	//----- nvinfo : EIATTR_EXIT_INSTR_OFFSETS
	.align		4
        /*0060*/ 	.byte	0x04, 0x1c
        /*0062*/ 	.short	(.L_22 - .L_21)


	//   ....[0]....
.L_21:
        /*0064*/ 	.word	0x000004b0


	//   ....[1]....
        /*0068*/ 	.word	0x000004d0


	//----- nvinfo : EIATTR_REQNTID
	.align		4
.L_22:
        /*006c*/ 	.byte	0x04, 0x10
        /*006e*/ 	.short	(.L_24 - .L_23)
.L_23:
        /*0070*/ 	.word	0x00000020
        /*0074*/ 	.word	0x00000001
        /*0078*/ 	.word	0x00000001


	//----- nvinfo : EIATTR_CRS_STACK_SIZE
	.align		4
.L_24:
        /*007c*/ 	.byte	0x04, 0x1e
        /*007e*/ 	.short	(.L_26 - .L_25)
.L_25:
        /*0080*/ 	.word	0x00000000


	//----- nvinfo : EIATTR_CBANK_PARAM_SIZE
	.align		4
.L_26:
        /*0084*/ 	.byte	0x03, 0x19
        /*0086*/ 	.short	0x0024


	//----- nvinfo : EIATTR_PARAM_CBANK
	.align		4
        /*0088*/ 	.byte	0x04, 0x0a
        /*008a*/ 	.short	(.L_28 - .L_27)
	.align		4
.L_27:
        /*008c*/ 	.word	index@(.nv.constant0.triton_poi_fused_add_div_mul_tanh_3)
        /*0090*/ 	.short	0x0210
        /*0092*/ 	.short	0x0024


	//----- nvinfo : EIATTR_SW_WAR
	.align		4
.L_28:
        /*0094*/ 	.byte	0x04, 0x36
        /*0096*/ 	.short	(.L_30 - .L_29)
.L_29:
        /*0098*/ 	.word	0x00000008
.L_30:


//--------------------- .nv.callgraph             --------------------------
	.section	.nv.callgraph,"",@"SHT_CUDA_CALLGRAPH"
	.align	4
	.sectionentsize	8
	.align		4
        /*0000*/ 	.word	0x00000000
	.align		4
        /*0004*/ 	.word	0xffffffff
	.align		4
        /*0008*/ 	.word	0x00000000
	.align		4
        /*000c*/ 	.word	0xfffffffe
	.align		4
        /*0010*/ 	.word	0x00000000
	.align		4
        /*0014*/ 	.word	0xfffffffd
	.align		4
        /*0018*/ 	.word	0x00000000
	.align		4
        /*001c*/ 	.word	0xfffffffc


//--------------------- .nv.constant4             --------------------------
	.section	.nv.constant4,"a",@progbits
	.align	8
	.align		8
.nv.constant4:
        /*0000*/ 	.dword	_$_str


//--------------------- .text.triton_poi_fused_add_div_mul_tanh_3 --------------------------
	.section	.text.triton_poi_fused_add_div_mul_tanh_3,"ax",@progbits
	.align	128
        .global         triton_poi_fused_add_div_mul_tanh_3
        .type           triton_poi_fused_add_div_mul_tanh_3,@function
        .size           triton_poi_fused_add_div_mul_tanh_3,(.L_x_7 - triton_poi_fused_add_div_mul_tanh_3)
        .other          triton_poi_fused_add_div_mul_tanh_3,@"STO_CUDA_ENTRY STV_DEFAULT"
triton_poi_fused_add_div_mul_tanh_3:
.text.triton_poi_fused_add_div_mul_tanh_3:
[----:B------:R-:W0:Y:S01]  /*0000*/  LDC R1, c[0x0][0x28] ;  /* 0x00000a00ff017b82 */ /* 0x000e220000000800 */
[----:B------:R-:W1:Y:S07]  /*0010*/  S2R R0, SR_TID.X ;  /* 0x0000000000007919 */ /* 0x000e6e0000002100 */
[----:B------:R-:W2:Y:S01]  /*0020*/  LDC.64 R6, c[0x0][0x218] ;  /* 0x00008600ff067b82 */ /* 0x000ea20000000a00 */
[----:B------:R-:W-:Y:S01]  /*0030*/  CS2R R12, SRZ ;  /* 0x00000000000c7805 */ /* 0x000fe2000001ff00 */
[----:B------:R-:W-:Y:S01]  /*0040*/  ULDC.64 UR4, c[0x0][0x208] ;  /* 0x0000820000047ab9 */ /* 0x000fe20000000a00 */
[----:B------:R-:W3:Y:S05]  /*0050*/  S2R R3, SR_CTAID.X ;  /* 0x0000000000037919 */ /* 0x000eea0000002500 */
[----:B------:R-:W4:Y:S08]  /*0060*/  LDC.64 R4, c[0x0][0x210] ;  /* 0x00008400ff047b82 */ /* 0x000f300000000a00 */
[----:B------:R-:W5:Y:S01]  /*0070*/  LDC.64 R8, c[0x0][0x220] ;  /* 0x00008800ff087b82 */ /* 0x000f620000000a00 */
[----:B-1----:R-:W-:-:S04]  /*0080*/  SHF.L.U32 R0, R0, 0x1, RZ ;  /* 0x0000000100007819 */ /* 0x002fc800000006ff */
[----:B------:R-:W-:-:S04]  /*0090*/  LOP3.LUT R0, R0, 0x3e, RZ, 0xc0, !PT ;  /* 0x0000003e00007812 */ /* 0x000fc800078ec0ff */
[----:B---3--:R-:W-:Y:S01]  /*00a0*/  LEA R11, R3, R0, 0x6 ;  /* 0x00000000030b7211 */ /* 0x008fe200078e30ff */
[----:B0----5:R0:W5:Y:S01]  /*00b0*/  LDG.E R9, desc[UR4][R8.64] ;  /* 0x0000000408097981 */ /* 0x021162000c1e1900 */
[----:B------:R-:W-:Y:S02]  /*00c0*/  SHF.R.S32.HI R0, RZ, 0x19, R3 ;  /* 0x00000019ff007819 */ /* 0x000fe40000011403 */
[C---:B------:R-:W-:Y:S01]  /*00d0*/  ISETP.GE.AND P0, PT, R11.reuse, 0x40, PT ;  /* 0x000000400b00780c */ /* 0x040fe20003f06270 */
[----:B--2---:R-:W-:Y:S01]  /*00e0*/  IMAD.WIDE R6, R11, 0x4, R6 ;  /* 0x000000040b067825 */ /* 0x004fe200078e0206 */
[----:B------:R-:W-:-:S11]  /*00f0*/  SGXT R0, R0, 0x1 ;  /* 0x000000010000781a */ /* 0x000fd60000000200 */
[----:B------:R-:W2:Y:S01]  /*0100*/  @!P0 LDG.E.64 R12, desc[UR4][R6.64] ;  /* 0x00000004060c8981 */ /* 0x000ea2000c1e1b00 */
[----:B------:R-:W-:-:S04]  /*0110*/  LEA.HI R0, R0, R11, RZ, 0x2 ;  /* 0x0000000b00007211 */ /* 0x000fc800078f10ff */
[----:B------:R-:W-:-:S04]  /*0120*/  LOP3.LUT R0, R0, 0xfffffffc, RZ, 0xc0, !PT ;  /* 0xfffffffc00007812 */ /* 0x000fc800078ec0ff */
[----:B------:R-:W-:-:S05]  /*0130*/  IADD3 R3, R11, -R0, RZ ;  /* 0x800000000b037210 */ /* 0x000fca0007ffe0ff */
[----:B----4-:R-:W-:Y:S01]  /*0140*/  IMAD.WIDE R4, R3, 0x4, R4 ;  /* 0x0000000403047825 */ /* 0x010fe200078e0204 */
[----:B------:R-:W-:-:S06]  /*0150*/  CS2R R2, SRZ ;  /* 0x0000000000027805 */ /* 0x000fcc000001ff00 */
[----:B------:R0:W5:Y:S01]  /*0160*/  @!P0 LDG.E.EL.64 R2, desc[UR4][R4.64+0x10] ;  /* 0x0000100404028981 */ /* 0x000162000c2e1b00 */
[----:B------:R-:W-:Y:S01]  /*0170*/  BSSY B0, `(.L_x_0) ;  /* 0x0000017000007945 */ /* 0x000fe20003800000 */
[----:B--2---:R-:W-:-:S04]  /*0180*/  FMUL R12, R12, 0.25 ;  /* 0x3e8000000c0c7820 */ /* 0x004fc80000400000 */
[----:B------:R-:W-:-:S05]  /*0190*/  FADD.FTZ R10, |R12|, -RZ ;  /* 0x800000ff0c0a7221 */ /* 0x000fca0000010200 */
[----:B------:R-:W-:Y:S01]  /*01a0*/  FSETP.GE.AND P1, PT, R10, 0.60000002384185791016, PT ;  /* 0x3f19999a0a00780b */ /* 0x000fe20003f26000 */
[----:B------:R-:W-:-:S12]  /*01b0*/  FMUL R13, R13, 0.25 ;  /* 0x3e8000000d0d7820 */ /* 0x000fd80000400000 */
[----:B0-----:R-:W-:Y:S05]  /*01c0*/  @!P1 BRA `(.L_x_1) ;  /* 0x0000000000289947 */ /* 0x001fea0003800000 */
[C---:B------:R-:W-:Y:S01]  /*01d0*/  FMUL R0, R10.reuse, 2.8853900432586669922 ;  /* 0x4038aa3b0a007820 */ /* 0x040fe20000400000 */
[----:B------:R-:W-:Y:S01]  /*01e0*/  HFMA2.MMA R5, -RZ, RZ, 1.875, 0 ;  /* 0x3f800000ff057435 */ /* 0x000fe200000001ff */
[----:B------:R-:W-:-:S04]  /*01f0*/  FSETP.GE.AND P1, PT, R10, 9.010913848876953125, PT ;  /* 0x41102cb40a00780b */ /* 0x000fc80003f26000 */
[----:B------:R-:W0:Y:S02]  /*0200*/  MUFU.EX2 R0, R0 ;  /* 0x0000000000007308 */ /* 0x000e240000000800 */
[----:B0-----:R-:W-:-:S06]  /*0210*/  FADD R4, R0, 1 ;  /* 0x3f80000000047421 */ /* 0x001fcc0000000000 */
[----:B------:R-:W0:Y:S02]  /*0220*/  MUFU.RCP R4, R4 ;  /* 0x0000000400047308 */ /* 0x000e240000001000 */
[----:B0-----:R-:W-:-:S05]  /*0230*/  FFMA.FTZ R5, R4, -2, R5 ;  /* 0xc000000004057823 */ /* 0x001fca0000010005 */
[----:B------:R-:W-:-:S04]  /*0240*/  FSEL R5, R5, 1, !P1 ;  /* 0x3f80000005057808 */ /* 0x000fc80004800000 */
[----:B------:R-:W-:Y:S01]  /*0250*/  LOP3.LUT R5, R5, 0x80000000, R12, 0xf8, !PT ;  /* 0x8000000005057812 */ /* 0x000fe200078ef80c */
[----:B------:R-:W-:Y:S06]  /*0260*/  BRA `(.L_x_2) ;  /* 0x00000000001c7947 */ /* 0x000fec0003800000 */
.L_x_1:
[----:B------:R-:W-:Y:S01]  /*0270*/  MOV R0, 0x3c80f082 ;  /* 0x3c80f08200007802 */ /* 0x000fe20000000f00 */
[----:B------:R-:W-:-:S04]  /*0280*/  FMUL R5, R12, R12 ;  /* 0x0000000c0c057220 */ /* 0x000fc80000400000 */
[----:B------:R-:W-:-:S04]  /*0290*/  FFMA.FTZ R0, R5, R0, -0.052303962409496307373 ;  /* 0xbd563cae05007423 */ /* 0x000fc80000010000 */
[----:B------:R-:W-:-:S04]  /*02a0*/  FFMA.FTZ R0, R5, R0, 0.1331529766321182251 ;  /* 0x3e08594105007423 */ /* 0x000fc80000010000 */
[----:B------:R-:W-:-:S04]  /*02b0*/  FFMA.FTZ R0, R5, R0, -0.33332768082618713379 ;  /* 0xbeaaa9ed05007423 */ /* 0x000fc80000010000 */
[----:B------:R-:W-:-:S04]  /*02c0*/  FFMA.FTZ R0, R5, R0, RZ ;  /* 0x0000000005007223 */ /* 0x000fc800000100ff */
[----:B------:R-:W-:-:S07]  /*02d0*/  FFMA.FTZ R5, R12, R0, R12 ;  /* 0x000000000c057223 */ /* 0x000fce000001000c */
.L_x_2:
[----:B------:R-:W-:Y:S05]  /*02e0*/  BSYNC B0 ;  /* 0x0000000000007941 */ /* 0x000fea0003800000 */
.L_x_0:
[----:B------:R-:W-:Y:S01]  /*02f0*/  FADD.FTZ R10, |R13|, -RZ ;  /* 0x800000ff0d0a7221 */ /* 0x000fe20000010200 */
[----:B------:R-:W-:Y:S01]  /*0300*/  BSSY B0, `(.L_x_3) ;  /* 0x0000015000007945 */ /* 0x000fe20003800000 */
[----:B------:R-:W-:-:S03]  /*0310*/  SHF.R.S32.HI R8, RZ, 0x1f, R11 ;  /* 0x0000001fff087819 */ /* 0x000fc6000001140b */
[----:B------:R-:W-:-:S13]  /*0320*/  FSETP.GE.AND P1, PT, R10, 0.60000002384185791016, PT ;  /* 0x3f19999a0a00780b */ /* 0x000fda0003f26000 */
[----:B------:R-:W-:Y:S05]  /*0330*/  @!P1 BRA `(.L_x_4) ;  /* 0x0000000000289947 */ /* 0x000fea0003800000 */
        /* <DEDUP_REMOVED lines=10> */
.L_x_4:
[----:B------:R-:W-:Y:S01]  /*03e0*/  MOV R0, 0x3c80f082 ;  /* 0x3c80f08200007802 */ /* 0x000fe20000000f00 */
[----:B------:R-:W-:-:S04]  /*03f0*/  FMUL R7, R13, R13 ;  /* 0x0000000d0d077220 */ /* 0x000fc80000400000 */
[----:B------:R-:W-:-:S04]  /*0400*/  FFMA.FTZ R0, R7, R0, -0.052303962409496307373 ;  /* 0xbd563cae07007423 */ /* 0x000fc80000010000 */
[----:B------:R-:W-:-:S04]  /*0410*/  FFMA.FTZ R0, R7, R0, 0.1331529766321182251 ;  /* 0x3e08594107007423 */ /* 0x000fc80000010000 */
[----:B------:R-:W-:-:S04]  /*0420*/  FFMA.FTZ R0, R7, R0, -0.33332768082618713379 ;  /* 0xbeaaa9ed07007423 */ /* 0x000fc80000010000 */
[----:B------:R-:W-:-:S04]  /*0430*/  FFMA.FTZ R0, R7, R0, RZ ;  /* 0x0000000007007223 */ /* 0x000fc800000100ff */
[----:B------:R-:W-:-:S07]  /*0440*/  FFMA.FTZ R0, R13, R0, R13 ;  /* 0x000000000d007223 */ /* 0x000fce000001000d */
.L_x_5:
[----:B------:R-:W-:Y:S05]  /*0450*/  BSYNC B0 ;  /* 0x0000000000007941 */ /* 0x000fea0003800000 */
.L_x_3:
[----:B------:R-:W-:Y:S01]  /*0460*/  ULDC.64 UR6, c[0x0][0x228] ;  /* 0x00008a0000067ab9 */ /* 0x000fe20000000a00 */
[----:B-----5:R-:W-:Y:S01]  /*0470*/  FFMA R2, R9, R5, R2 ;  /* 0x0000000509027223 */ /* 0x020fe20000000002 */
[----:B------:R-:W-:Y:S01]  /*0480*/  LEA R4, P1, R11, UR6, 0x2 ;  /* 0x000000060b047c11 */ /* 0x000fe2000f8210ff */
[----:B------:R-:W-:-:S03]  /*0490*/  FFMA R3, R9, R0, R3 ;  /* 0x0000000009037223 */ /* 0x000fc60000000003 */
[----:B------:R-:W-:Y:S01]  /*04a0*/  LEA.HI.X R5, R11, UR7, R8, 0x2, P1 ;  /* 0x000000070b057c11 */ /* 0x000fe200088f1408 */
[----:B------:R-:W-:Y:S08]  /*04b0*/  @P0 EXIT ;  /* 0x000000000000094d */ /* 0x000ff00003800000 */
[----:B------:R-:W-:Y:S01]  /*04c0*/  STG.E.64 desc[UR4][R4.64], R2 ;  /* 0x0000000204007986 */ /* 0x000fe2000c101b04 */
[----:B------:R-:W-:Y:S05]  /*04d0*/  EXIT ;  /* 0x000000000000794d */ /* 0x000fea0003800000 */
.L_x_6:
[----:B------:R-:W-:-:S00]  /*04e0*/  BRA `(.L_x_6) ;  /* 0xfffffffc00fc7947 */ /* 0x000fc0000383ffff */
[----:B------:R-:W-:-:S00]  /*04f0*/  NOP ;  /* 0x0000000000007918 */ /* 0x000fc00000000000 */
        /* <DEDUP_REMOVED lines=8> */
.L_x_7:


//--------------------- .nv.global.init           --------------------------
	.section	.nv.global.init,"aw",@progbits
.nv.global.init:
	.type		_$_str,@object
	.size		_$_str,(.L_0 - _$_str)
_$_str:
        /*0000*/ 	.byte	0x5f, 0x5f, 0x43, 0x55, 0x44, 0x41, 0x5f, 0x46, 0x54, 0x5a, 0x00
.L_0:


//--------------------- .nv.constant0.triton_poi_fused_add_div_mul_tanh_3 --------------------------
	.section	.nv.constant0.triton_poi_fused_add_div_mul_tanh_3,"a",@progbits
	.sectionflags	@""
	.align	4
.nv.constant0.triton_poi_fused_add_div_mul_tanh_3:
	.zero		564
